	.headerflags	@"EF_CUDA_TEXMODE_UNIFIED EF_CUDA_64BIT_ADDRESS EF_CUDA_ACCELERATORS EF_CUDA_SM90 EF_CUDA_VIRTUAL_SM(EF_CUDA_SM90)"
	.elftype	@"ET_EXEC"


//--------------------- .nv.info                  --------------------------
	.section	.nv.info,"",@"SHT_CUDA_INFO"
	.align	4


	//----- nvinfo : EIATTR_REGCOUNT
	.align		4
        /*0000*/ 	.byte	0x04, 0x2f
        /*0002*/ 	.short	(.L_1 - .L_0)
	.align		4
.L_0:
        /*0004*/ 	.word	index@(triton_poi_fused_add_convolution_mul_neg_threshold_35)
        /*0008*/ 	.word	0x00000010


	//----- nvinfo : EIATTR_MIN_STACK_SIZE
	.align		4
.L_1:
        /*000c*/ 	.byte	0x04, 0x12
        /*000e*/ 	.short	(.L_3 - .L_2)
	.align		4
.L_2:
        /*0010*/ 	.word	index@(triton_poi_fused_add_convolution_mul_neg_threshold_35)
        /*0014*/ 	.word	0x00000000


	//----- nvinfo : EIATTR_FRAME_SIZE
	.align		4
.L_3:
        /*0018*/ 	.byte	0x04, 0x11
        /*001a*/ 	.short	(.L_5 - .L_4)
	.align		4
.L_4:
        /*001c*/ 	.word	index@(triton_poi_fused_add_convolution_mul_neg_threshold_35)
        /*0020*/ 	.word	0x00000000


	//----- nvinfo : EIATTR_MIN_STACK_SIZE
	.align		4
.L_5:
        /*0024*/ 	.byte	0x04, 0x12
        /*0026*/ 	.short	(.L_7 - .L_6)
	.align		4
.L_6:
        /*0028*/ 	.word	index@(triton_poi_fused_add_convolution_mul_neg_threshold_35)
        /*002c*/ 	.word	0x00000000
.L_7:


//--------------------- .nv.info.triton_poi_fused_add_convolution_mul_neg_threshold_35 --------------------------
	.section	.nv.info.triton_poi_fused_add_convolution_mul_neg_threshold_35,"",@"SHT_CUDA_INFO"
	.sectionflags	@""
	.align	4


	//----- nvinfo : EIATTR_CUDA_API_VERSION
	.align		4
        /*0000*/ 	.byte	0x04, 0x37
        /*0002*/ 	.short	(.L_9 - .L_8)
.L_8:
        /*0004*/ 	.word	0x0000007c


	//----- nvinfo : EIATTR_KPARAM_INFO
	.align		4
.L_9:
        /*0008*/ 	.byte	0x04, 0x17
        /*000a*/ 	.short	(.L_11 - .L_10)
.L_10:
        /*000c*/ 	.word	0x00000000
        /*0010*/ 	.short	0x0004
        /*0012*/ 	.short	0x0020
        /*0014*/ 	.byte	0x00, 0xf0, 0x11, 0x00


	//----- nvinfo : EIATTR_KPARAM_INFO
	.align		4
.L_11:
        /*0018*/ 	.byte	0x04, 0x17
        /*001a*/ 	.short	(.L_13 - .L_12)
.L_12:
        /*001c*/ 	.word	0x00000000
        /*0020*/ 	.short	0x0003
        /*0022*/ 	.short	0x0018
        /*0024*/ 	.byte	0x00, 0xf4, 0x21, 0x00


	//----- nvinfo : EIATTR_KPARAM_INFO
	.align		4
.L_13:
        /*0028*/ 	.byte	0x04, 0x17
        /*002a*/ 	.short	(.L_15 - .L_14)
.L_14:
        /*002c*/ 	.word	0x00000000
        /*0030*/ 	.short	0x0002
        /*0032*/ 	.short	0x0010
        /*0034*/ 	.byte	0x00, 0xf4, 0x21, 0x00


	//----- nvinfo : EIATTR_KPARAM_INFO
	.align		4
.L_15:
        /*0038*/ 	.byte	0x04, 0x17
        /*003a*/ 	.short	(.L_17 - .L_16)
.L_16:
        /*003c*/ 	.word	0x00000000
        /*0040*/ 	.short	0x0001
        /*0042*/ 	.short	0x0008
        /*0044*/ 	.byte	0x00, 0xf4, 0x21, 0x00


	//----- nvinfo : EIATTR_KPARAM_INFO
	.align		4
.L_17:
        /*0048*/ 	.byte	0x04, 0x17
        /*004a*/ 	.short	(.L_19 - .L_18)
.L_18:
        /*004c*/ 	.word	0x00000000
        /*0050*/ 	.short	0x0000
        /*0052*/ 	.short	0x0000
        /*0054*/ 	.byte	0x00, 0xf4, 0x21, 0x00


	//----- nvinfo : EIATTR_SPARSE_MMA_MASK
	.align		4
.L_19:
        /*0058*/ 	.byte	0x03, 0x50
        /*005a*/ 	.short	0x0000


	//----- nvinfo : EIATTR_MAXREG_COUNT
	.align		4
        /*005c*/ 	.byte	0x03, 0x1b
        /*005e*/ 	.short	0x00ff


	//----- nvinfo : EIATTR_EXIT_INSTR_OFFSETS
	.align		4
        /*0060*/ 	.byte	0x04, 0x1c
        /*0062*/ 	.short	(.L_21 - .L_20)


	//   ....[0]....
.L_20:
        /*0064*/ 	.word	0x00000280


	//   ....[1]....
        /*0068*/ 	.word	0x000002a0


	//----- nvinfo : EIATTR_REQNTID
	.align		4
.L_21:
        /*006c*/ 	.byte	0x04, 0x10
        /*006e*/ 	.short	(.L_23 - .L_22)
.L_22:
        /*0070*/ 	.word	0x00000080
        /*0074*/ 	.word	0x00000001
        /*0078*/ 	.word	0x00000001


	//----- nvinfo : EIATTR_CBANK_PARAM_SIZE
	.align		4
.L_23:
        /*007c*/ 	.byte	0x03, 0x19
        /*007e*/ 	.short	0x0024


	//----- nvinfo : EIATTR_PARAM_CBANK
	.align		4
        /*0080*/ 	.byte	0x04, 0x0a
        /*0082*/ 	.short	(.L_25 - .L_24)
	.align		4
.L_24:
        /*0084*/ 	.word	index@(.nv.constant0.triton_poi_fused_add_convolution_mul_neg_threshold_35)
        /*0088*/ 	.short	0x0210
        /*008a*/ 	.short	0x0024


	//----- nvinfo : EIATTR_SW_WAR
	.align		4
.L_25:
        /*008c*/ 	.byte	0x04, 0x36
        /*008e*/ 	.short	(.L_27 - .L_26)
.L_26:
        /*0090*/ 	.word	0x00000008
.L_27:


//--------------------- .nv.callgraph             --------------------------
	.section	.nv.callgraph,"",@"SHT_CUDA_CALLGRAPH"
	.align	4
	.sectionentsize	8
	.align		4
        /*0000*/ 	.word	0x00000000
	.align		4
        /*0004*/ 	.word	0xffffffff
	.align		4
        /*0008*/ 	.word	0x00000000
	.align		4
        /*000c*/ 	.word	0xfffffffe
	.align		4
        /*0010*/ 	.word	0x00000000
	.align		4
        /*0014*/ 	.word	0xfffffffd
	.align		4
        /*0018*/ 	.word	0x00000000
	.align		4
        /*001c*/ 	.word	0xfffffffc


//--------------------- .text.triton_poi_fused_add_convolution_mul_neg_threshold_35 --------------------------
	.section	.text.triton_poi_fused_add_convolution_mul_neg_threshold_35,"ax",@progbits
	.align	128
        .global         triton_poi_fused_add_convolution_mul_neg_threshold_35
        .type           triton_poi_fused_add_convolution_mul_neg_threshold_35,@function
        .size           triton_poi_fused_add_convolution_mul_neg_threshold_35,(.L_x_1 - triton_poi_fused_add_convolution_mul_neg_threshold_35)
        .other          triton_poi_fused_add_convolution_mul_neg_threshold_35,@"STO_CUDA_ENTRY STV_DEFAULT"
triton_poi_fused_add_convolution_mul_neg_threshold_35:
.text.triton_poi_fused_add_convolution_mul_neg_threshold_35:
[----:B------:R-:W0:Y:S02]  /*0000*/  LDC R1, c[0x0][0x28] ;  /* 0x00000a00ff017b82 */ /* 0x000e240000000800 */
[----:B------:R-:W1:Y:S01]  /*0010*/  S2R R2, SR_TID.X ;  /* 0x0000000000027919 */ /* 0x000e620000002100 */
[----:B------:R-:W2:Y:S01]  /*0020*/  LDC.64 R6, c[0x0][0x218] ;  /* 0x00008600ff067b82 */ /* 0x000ea20000000a00 */
[----:B------:R-:W-:Y:S01]  /*0030*/  ULDC.64 UR4, c[0x0][0x208] ;  /* 0x0000820000047ab9 */ /* 0x000fe20000000a00 */
[----:B------:R-:W3:Y:S06]  /*0040*/  S2R R3, SR_CTAID.X ;  /* 0x0000000000037919 */ /* 0x000eec0000002500 */
[----:B------:R-:W4:Y:S01]  /*0050*/  LDC.64 R4, c[0x0][0x210] ;  /* 0x00008400ff047b82 */ /* 0x000f220000000a00 */
[----:B------:R-:W-:Y:S01]  /*0060*/  IMAD.MOV.U32 R11, RZ, RZ, 0x3e4ccccd ;  /* 0x3e4ccccdff0b7424 */ /* 0x000fe200078e00ff */
[----:B------:R-:W-:Y:S01]  /*0070*/  ULDC.64 UR6, c[0x0][0x220] ;  /* 0x0000880000067ab9 */ /* 0x000fe20000000a00 */
[----:B------:R-:W-:Y:S01]  /*0080*/  ULDC.64 UR8, c[0x0][0x228] ;  /* 0x00008a0000087ab9 */ /* 0x000fe20000000a00 */
[----:B-1----:R-:W-:-:S05]  /*0090*/  LOP3.LUT R2, R2, 0x7f, RZ, 0xc0, !PT ;  /* 0x0000007f02027812 */ /* 0x002fca00078ec0ff */
[----:B---3--:R-:W-:Y:S02]  /*00a0*/  IMAD R3, R3, 0x80, R2 ;  /* 0x0000008003037824 */ /* 0x008fe400078e0202 */
[----:B------:R-:W-:Y:S02]  /*00b0*/  IMAD.MOV.U32 R2, RZ, RZ, RZ ;  /* 0x000000ffff027224 */ /* 0x000fe400078e00ff */
[C---:B----4-:R-:W-:Y:S01]  /*00c0*/  IMAD.WIDE R4, R3.reuse, 0x4, R4 ;  /* 0x0000000403047825 */ /* 0x050fe200078e0204 */
[----:B------:R-:W-:-:S03]  /*00d0*/  ISETP.GE.AND P0, PT, R3, 0x3c0, PT ;  /* 0x000003c00300780c */ /* 0x000fc60003f06270 */
[----:B------:R-:W-:-:S05]  /*00e0*/  IMAD.HI R0, R3, -0x77777777, R2 ;  /* 0x8888888903007827 */ /* 0x000fca00078e0202 */
[----:B------:R-:W-:-:S04]  /*00f0*/  SHF.R.U32.HI R9, RZ, 0x1f, R0 ;  /* 0x0000001fff097819 */ /* 0x000fc80000011600 */
[----:B------:R-:W-:Y:S01]  /*0100*/  LEA.HI.SX32 R9, R0, R9, 0x19 ;  /* 0x0000000900097211 */ /* 0x000fe200078fcaff */
[----:B------:R-:W-:-:S04]  /*0110*/  IMAD.MOV.U32 R0, RZ, RZ, RZ ;  /* 0x000000ffff007224 */ /* 0x000fc800078e00ff */
[----:B------:R-:W-:Y:S02]  /*0120*/  IMAD R9, R9, -0xf0, R3 ;  /* 0xffffff1009097824 */ /* 0x000fe400078e0203 */
[----:B------:R-:W3:Y:S02]  /*0130*/  @!P0 LDG.E R0, desc[UR4][R4.64] ;  /* 0x0000000404008981 */ /* 0x000ee4000c1e1900 */
[----:B--2---:R-:W-:-:S04]  /*0140*/  IMAD.WIDE R6, R9, 0x4, R6 ;  /* 0x0000000409067825 */ /* 0x004fc800078e0206 */
[----:B------:R-:W-:-:S06]  /*0150*/  IMAD.MOV.U32 R9, RZ, RZ, RZ ;  /* 0x000000ffff097224 */ /* 0x000fcc00078e00ff */
[----:B------:R1:W3:Y:S01]  /*0160*/  @!P0 LDG.E.EL R9, desc[UR4][R6.64] ;  /* 0x0000000406098981 */ /* 0x0002e2000c2e1900 */
[----:B------:R-:W-:Y:S02]  /*0170*/  IADD3 R2, P3, R3, UR6, RZ ;  /* 0x0000000603027c10 */ /* 0x000fe4000ff7e0ff */
[----:B-1----:R-:W-:Y:S01]  /*0180*/  IADD3 R6, P2, R3, UR8, RZ ;  /* 0x0000000803067c10 */ /* 0x002fe2000ff5e0ff */
[----:B---3--:R-:W-:-:S04]  /*0190*/  FADD R0, R9, R0 ;  /* 0x0000000009007221 */ /* 0x008fc80000000000 */
[----:B------:R-:W-:-:S04]  /*01a0*/  FFMA R0, R0, R11, 0.5 ;  /* 0x3f00000000007423 */ /* 0x000fc8000000000b */
[----:B------:R-:W-:-:S04]  /*01b0*/  FADD R0, RZ, -R0 ;  /* 0x80000000ff007221 */ /* 0x000fc80000000000 */
[----:B------:R-:W-:Y:S01]  /*01c0*/  FADD R8, RZ, -R0 ;  /* 0x80000000ff087221 */ /* 0x000fe20000000000 */
[----:B------:R-:W-:Y:S02]  /*01d0*/  FSETP.GTU.AND P1, PT, R0, -1, PT ;  /* 0xbf8000000000780b */ /* 0x000fe40003f2c000 */
[----:B------:R-:W-:Y:S02]  /*01e0*/  SHF.R.S32.HI R0, RZ, 0x1f, R3 ;  /* 0x0000001fff007819 */ /* 0x000fe40000011403 */
[----:B------:R-:W-:Y:S02]  /*01f0*/  FSEL R8, R8, 1, P1 ;  /* 0x3f80000008087808 */ /* 0x000fe40000800000 */
[----:B------:R-:W-:Y:S02]  /*0200*/  IADD3.X R3, R0, UR7, RZ, P3, !PT ;  /* 0x0000000700037c10 */ /* 0x000fe40009ffe4ff */
[----:B------:R-:W-:Y:S02]  /*0210*/  FSETP.GTU.AND P3, PT, R8, RZ, PT ;  /* 0x000000ff0800720b */ /* 0x000fe40003f6c000 */
[----:B------:R-:W-:-:S02]  /*0220*/  SEL R11, RZ, 0x1, P1 ;  /* 0x00000001ff0b7807 */ /* 0x000fc40000800000 */
[----:B------:R-:W-:Y:S02]  /*0230*/  IADD3.X R7, R0, UR9, RZ, P2, !PT ;  /* 0x0000000900077c10 */ /* 0x000fe400097fe4ff */
[----:B------:R-:W-:Y:S01]  /*0240*/  SEL R13, RZ, 0x1, P3 ;  /* 0x00000001ff0d7807 */ /* 0x000fe20001800000 */
[----:B------:R1:W-:Y:S01]  /*0250*/  @!P0 STG.E.U8 desc[UR4][R2.64], R11 ;  /* 0x0000000b02008986 */ /* 0x0003e2000c101104 */
[----:B------:R-:W-:-:S03]  /*0260*/  FSEL R9, R8, RZ, P3 ;  /* 0x000000ff08097208 */ /* 0x000fc60001800000 */
[----:B------:R1:W-:Y:S01]  /*0270*/  @!P0 STG.E.U8 desc[UR4][R6.64], R13 ;  /* 0x0000000d06008986 */ /* 0x0003e2000c101104 */
[----:B------:R-:W-:Y:S05]  /*0280*/  @P0 EXIT ;  /* 0x000000000000094d */ /* 0x000fea0003800000 */
[----:B------:R-:W-:Y:S01]  /*0290*/  STG.E desc[UR4][R4.64], R9 ;  /* 0x0000000904007986 */ /* 0x000fe2000c101904 */
[----:B------:R-:W-:Y:S05]  /*02a0*/  EXIT ;  /* 0x000000000000794d */ /* 0x000fea0003800000 */
.L_x_0:
[----:B------:R-:W-:-:S00]  /*02b0*/  BRA `(.L_x_0) ;  /* 0xfffffffc00fc7947 */ /* 0x000fc0000383ffff */
[----:B------:R-:W-:-:S00]  /*02c0*/  NOP ;  /* 0x0000000000007918 */ /* 0x000fc00000000000 */
        /* <DEDUP_REMOVED lines=11> */
.L_x_1:


//--------------------- .nv.constant0.triton_poi_fused_add_convolution_mul_neg_threshold_35 --------------------------
	.section	.nv.constant0.triton_poi_fused_add_convolution_mul_neg_threshold_35,"a",@progbits
	.sectionflags	@""
	.align	4
.nv.constant0.triton_poi_fused_add_convolution_mul_neg_threshold_35:
	.zero		564
